	.headerflags	@"EF_CUDA_TEXMODE_UNIFIED EF_CUDA_64BIT_ADDRESS EF_CUDA_ACCELERATORS EF_CUDA_SM90 EF_CUDA_VIRTUAL_SM(EF_CUDA_SM90)"
	.elftype	@"ET_EXEC"


//--------------------- .nv.info                  --------------------------
	.section	.nv.info,"",@"SHT_CUDA_INFO"
	.align	4


	//----- nvinfo : EIATTR_REGCOUNT
	.align		4
        /*0000*/ 	.byte	0x04, 0x2f
        /*0002*/ 	.short	(.L_3 - .L_2)
	.align		4
.L_2:
        /*0004*/ 	.word	index@(triton_poi_fused__native_batch_norm_legit_no_training_convolution_relu_threshold_backward_6)
        /*0008*/ 	.word	0x00000012


	//----- nvinfo : EIATTR_MIN_STACK_SIZE
	.align		4
.L_3:
        /*000c*/ 	.byte	0x04, 0x12
        /*000e*/ 	.short	(.L_5 - .L_4)
	.align		4
.L_4:
        /*0010*/ 	.word	index@(triton_poi_fused__native_batch_norm_legit_no_training_convolution_relu_threshold_backward_6)
        /*0014*/ 	.word	0x00000000


	//----- nvinfo : EIATTR_FRAME_SIZE
	.align		4
.L_5:
        /*0018*/ 	.byte	0x04, 0x11
        /*001a*/ 	.short	(.L_7 - .L_6)
	.align		4
.L_6:
        /*001c*/ 	.word	index@(triton_poi_fused__native_batch_norm_legit_no_training_convolution_relu_threshold_backward_6)
        /*0020*/ 	.word	0x00000000


	//----- nvinfo : EIATTR_MIN_STACK_SIZE
	.align		4
.L_7:
        /*0024*/ 	.byte	0x04, 0x12
        /*0026*/ 	.short	(.L_9 - .L_8)
	.align		4
.L_8:
        /*0028*/ 	.word	index@(triton_poi_fused__native_batch_norm_legit_no_training_convolution_relu_threshold_backward_6)
        /*002c*/ 	.word	0x00000000
.L_9:


//--------------------- .nv.info.triton_poi_fused__native_batch_norm_legit_no_training_convolution_relu_threshold_backward_6 --------------------------
	.section	.nv.info.triton_poi_fused__native_batch_norm_legit_no_training_convolution_relu_threshold_backward_6,"",@"SHT_CUDA_INFO"
	.sectionflags	@""
	.align	4


	//----- nvinfo : EIATTR_CUDA_API_VERSION
	.align		4
        /*0000*/ 	.byte	0x04, 0x37
        /*0002*/ 	.short	(.L_11 - .L_10)
.L_10:
        /*0004*/ 	.word	0x0000007c


	//----- nvinfo : EIATTR_KPARAM_INFO
	.align		4
.L_11:
        /*0008*/ 	.byte	0x04, 0x17
        /*000a*/ 	.short	(.L_13 - .L_12)
.L_12:
        /*000c*/ 	.word	0x00000000
        /*0010*/ 	.short	0x0008
        /*0012*/ 	.short	0x0040
        /*0014*/ 	.byte	0x00, 0xf0, 0x11, 0x00


	//----- nvinfo : EIATTR_KPARAM_INFO
	.align		4
.L_13:
        /*0018*/ 	.byte	0x04, 0x17
        /*001a*/ 	.short	(.L_15 - .L_14)
.L_14:
        /*001c*/ 	.word	0x00000000
        /*0020*/ 	.short	0x0007
        /*0022*/ 	.short	0x0038
        /*0024*/ 	.byte	0x00, 0xf4, 0x21, 0x00


	//----- nvinfo : EIATTR_KPARAM_INFO
	.align		4
.L_15:
        /*0028*/ 	.byte	0x04, 0x17
        /*002a*/ 	.short	(.L_17 - .L_16)
.L_16:
        /*002c*/ 	.word	0x00000000
        /*0030*/ 	.short	0x0006
        /*0032*/ 	.short	0x0030
        /*0034*/ 	.byte	0x00, 0xf4, 0x21, 0x00


	//----- nvinfo : EIATTR_KPARAM_INFO
	.align		4
.L_17:
        /*0038*/ 	.byte	0x04, 0x17
        /*003a*/ 	.short	(.L_19 - .L_18)
.L_18:
        /*003c*/ 	.word	0x00000000
        /*0040*/ 	.short	0x0005
        /*0042*/ 	.short	0x0028
        /*0044*/ 	.byte	0x00, 0xf4, 0x21, 0x00


	//----- nvinfo : EIATTR_KPARAM_INFO
	.align		4
.L_19:
        /*0048*/ 	.byte	0x04, 0x17
        /*004a*/ 	.short	(.L_21 - .L_20)
.L_20:
        /*004c*/ 	.word	0x00000000
        /*0050*/ 	.short	0x0004
        /*0052*/ 	.short	0x0020
        /*0054*/ 	.byte	0x00, 0xf4, 0x21, 0x00


	//----- nvinfo : EIATTR_KPARAM_INFO
	.align		4
.L_21:
        /*0058*/ 	.byte	0x04, 0x17
        /*005a*/ 	.short	(.L_23 - .L_22)
.L_22:
        /*005c*/ 	.word	0x00000000
        /*0060*/ 	.short	0x0003
        /*0062*/ 	.short	0x0018
        /*0064*/ 	.byte	0x00, 0xf4, 0x21, 0x00


	//----- nvinfo : EIATTR_KPARAM_INFO
	.align		4
.L_23:
        /*0068*/ 	.byte	0x04, 0x17
        /*006a*/ 	.short	(.L_25 - .L_24)
.L_24:
        /*006c*/ 	.word	0x00000000
        /*0070*/ 	.short	0x0002
        /*0072*/ 	.short	0x0010
        /*0074*/ 	.byte	0x00, 0xf4, 0x21, 0x00


	//----- nvinfo : EIATTR_KPARAM_INFO
	.align		4
.L_25:
        /*0078*/ 	.byte	0x04, 0x17
        /*007a*/ 	.short	(.L_27 - .L_26)
.L_26:
        /*007c*/ 	.word	0x00000000
        /*0080*/ 	.short	0x0001
        /*0082*/ 	.short	0x0008
        /*0084*/ 	.byte	0x00, 0xf4, 0x21, 0x00


	//----- nvinfo : EIATTR_KPARAM_INFO
	.align		4
.L_27:
        /*0088*/ 	.byte	0x04, 0x17
        /*008a*/ 	.short	(.L_29 - .L_28)
.L_28:
        /*008c*/ 	.word	0x00000000
        /*0090*/ 	.short	0x0000
        /*0092*/ 	.short	0x0000
        /*0094*/ 	.byte	0x00, 0xf4, 0x21, 0x00


	//----- nvinfo : EIATTR_SPARSE_MMA_MASK
	.align		4
.L_29:
        /*0098*/ 	.byte	0x03, 0x50
        /*009a*/ 	.short	0x0000


	//----- nvinfo : EIATTR_MAXREG_COUNT
	.align		4
        /*009c*/ 	.byte	0x03, 0x1b
        /*009e*/ 	.short	0x00ff


	//----- nvinfo : EIATTR_EXIT_INSTR_OFFSETS
	.align		4
        /*00a0*/ 	.byte	0x04, 0x1c
        /*00a2*/ 	.short	(.L_31 - .L_30)


	//   ....[0]....
.L_30:
        /*00a4*/ 	.word	0x000002f0


	//   ....[1]....
        /*00a8*/ 	.word	0x00000310


	//----- nvinfo : EIATTR_REQNTID
	.align		4
.L_31:
        /*00ac*/ 	.byte	0x04, 0x10
        /*00ae*/ 	.short	(.L_33 - .L_32)
.L_32:
        /*00b0*/ 	.word	0x00000080
        /*00b4*/ 	.word	0x00000001
        /*00b8*/ 	.word	0x00000001


	//----- nvinfo : EIATTR_CBANK_PARAM_SIZE
	.align		4
.L_33:
        /*00bc*/ 	.byte	0x03, 0x19
        /*00be*/ 	.short	0x0044


	//----- nvinfo : EIATTR_PARAM_CBANK
	.align		4
        /*00c0*/ 	.byte	0x04, 0x0a
        /*00c2*/ 	.short	(.L_35 - .L_34)
	.align		4
.L_34:
        /*00c4*/ 	.word	index@(.nv.constant0.triton_poi_fused__native_batch_norm_legit_no_training_convolution_relu_threshold_backward_6)
        /*00c8*/ 	.short	0x0210
        /*00ca*/ 	.short	0x0044


	//----- nvinfo : EIATTR_SW_WAR
	.align		4
.L_35:
        /*00cc*/ 	.byte	0x04, 0x36
        /*00ce*/ 	.short	(.L_37 - .L_36)
.L_36:
        /*00d0*/ 	.word	0x00000008
.L_37:


//--------------------- .nv.callgraph             --------------------------
	.section	.nv.callgraph,"",@"SHT_CUDA_CALLGRAPH"
	.align	4
	.sectionentsize	8
	.align		4
        /*0000*/ 	.word	0x00000000
	.align		4
        /*0004*/ 	.word	0xffffffff
	.align		4
        /*0008*/ 	.word	0x00000000
	.align		4
        /*000c*/ 	.word	0xfffffffe
	.align		4
        /*0010*/ 	.word	0x00000000
	.align		4
        /*0014*/ 	.word	0xfffffffd
	.align		4
        /*0018*/ 	.word	0x00000000
	.align		4
        /*001c*/ 	.word	0xfffffffc


//--------------------- .nv.constant4             --------------------------
	.section	.nv.constant4,"a",@progbits
	.align	8
	.align		8
.nv.constant4:
        /*0000*/ 	.dword	_$_str
	.align		8
        /*0008*/ 	.dword	_$_str_$_2


//--------------------- .text.triton_poi_fused__native_batch_norm_legit_no_training_convolution_relu_threshold_backward_6 --------------------------
	.section	.text.triton_poi_fused__native_batch_norm_legit_no_training_convolution_relu_threshold_backward_6,"ax",@progbits
	.align	128
        .global         triton_poi_fused__native_batch_norm_legit_no_training_convolution_relu_threshold_backward_6
        .type           triton_poi_fused__native_batch_norm_legit_no_training_convolution_relu_threshold_backward_6,@function
        .size           triton_poi_fused__native_batch_norm_legit_no_training_convolution_relu_threshold_backward_6,(.L_x_1 - triton_poi_fused__native_batch_norm_legit_no_training_convolution_relu_threshold_backward_6)
        .other          triton_poi_fused__native_batch_norm_legit_no_training_convolution_relu_threshold_backward_6,@"STO_CUDA_ENTRY STV_DEFAULT"
triton_poi_fused__native_batch_norm_legit_no_training_convolution_relu_threshold_backward_6:
.text.triton_poi_fused__native_batch_norm_legit_no_training_convolution_relu_threshold_backward_6:
[----:B------:R-:W0:Y:S08]  /*0000*/  LDC R1, c[0x0][0x28] ;  /* 0x00000a00ff017b82 */ /* 0x000e300000000800 */
[----:B------:R-:W1:Y:S01]  /*0010*/  LDC.64 R2, c[0x0][0x228] ;  /* 0x00008a00ff027b82 */ /* 0x000e620000000a00 */
[----:B------:R-:W-:Y:S01]  /*0020*/  ULDC.64 UR4, c[0x0][0x208] ;  /* 0x0000820000047ab9 */ /* 0x000fe20000000a00 */
[----:B------:R-:W2:Y:S01]  /*0030*/  S2R R0, SR_TID.X ;  /* 0x0000000000007919 */ /* 0x000ea20000002100 */
[----:B------:R-:W3:Y:S05]  /*0040*/  S2R R9, SR_CTAID.X ;  /* 0x0000000000097919 */ /* 0x000eea0000002500 */
[----:B------:R-:W4:Y:S08]  /*0050*/  LDC.64 R12, c[0x0][0x210] ;  /* 0x00008400ff0c7b82 */ /* 0x000f300000000a00 */
[----:B------:R-:W5:Y:S08]  /*0060*/  LDC.64 R4, c[0x0][0x218] ;  /* 0x00008600ff047b82 */ /* 0x000f700000000a00 */
[----:B------:R-:W5:Y:S01]  /*0070*/  LDC.64 R6, c[0x0][0x220] ;  /* 0x00008800ff067b82 */ /* 0x000f620000000a00 */
[----:B-1----:R4:W5:Y:S01]  /*0080*/  LDG.E R15, desc[UR4][R2.64] ;  /* 0x00000004020f7981 */ /* 0x002962000c1e1900 */
[----:B------:R-:W-:Y:S01]  /*0090*/  HFMA2.MMA R14, -RZ, RZ, 0, 0 ;  /* 0x00000000ff0e7435 */ /* 0x000fe200000001ff */
[----:B------:R-:W-:-:S05]  /*00a0*/  ULDC.64 UR6, c[0x0][0x248] ;  /* 0x0000920000067ab9 */ /* 0x000fca0000000a00 */
[----:B------:R-:W1:Y:S01]  /*00b0*/  LDC.64 R10, c[0x0][0x238] ;  /* 0x00008e00ff0a7b82 */ /* 0x000e620000000a00 */
[----:B--2---:R-:W-:-:S04]  /*00c0*/  LOP3.LUT R0, R0, 0x7f, RZ, 0xc0, !PT ;  /* 0x0000007f00007812 */ /* 0x004fc800078ec0ff */
[----:B---3--:R-:W-:-:S03]  /*00d0*/  LEA R0, R9, R0, 0x7 ;  /* 0x0000000009007211 */ /* 0x008fc600078e38ff */
[----:B------:R-:W2:Y:S01]  /*00e0*/  LDC.64 R8, c[0x0][0x230] ;  /* 0x00008c00ff087b82 */ /* 0x000ea20000000a00 */
[C---:B------:R-:W-:Y:S01]  /*00f0*/  ISETP.GE.AND P0, PT, R0.reuse, 0x100, PT ;  /* 0x000001000000780c */ /* 0x040fe20003f06270 */
[----:B----4-:R-:W-:Y:S02]  /*0100*/  IMAD.WIDE R2, R0, 0x4, R12 ;  /* 0x0000000400027825 */ /* 0x010fe400078e020c */
[----:B-----5:R3:W4:Y:S04]  /*0110*/  LDG.E R13, desc[UR4][R4.64] ;  /* 0x00000004040d7981 */ /* 0x020728000c1e1900 */
[----:B0-----:R0:W5:Y:S06]  /*0120*/  LDG.E R6, desc[UR4][R6.64] ;  /* 0x0000000406067981 */ /* 0x00116c000c1e1900 */
[----:B------:R-:W4:Y:S04]  /*0130*/  @!P0 LDG.E R14, desc[UR4][R2.64] ;  /* 0x00000004020e8981 */ /* 0x000f28000c1e1900 */
[----:B-1----:R-:W5:Y:S04]  /*0140*/  LDG.E R11, desc[UR4][R10.64] ;  /* 0x000000040a0b7981 */ /* 0x002f68000c1e1900 */
[----:B--2---:R-:W2:Y:S01]  /*0150*/  LDG.E R8, desc[UR4][R8.64] ;  /* 0x0000000408087981 */ /* 0x004ea2000c1e1900 */
[----:B---3--:R-:W-:Y:S01]  /*0160*/  MOV R4, 0x3e800000 ;  /* 0x3e80000000047802 */ /* 0x008fe20000000f00 */
[----:B------:R-:W-:-:S04]  /*0170*/  FADD R15, R15, 9.9999997473787516356e-06 ;  /* 0x3727c5ac0f0f7421 */ /* 0x000fc80000000000 */
[----:B------:R-:W1:Y:S02]  /*0180*/  MUFU.SQRT R12, R15 ;  /* 0x0000000f000c7308 */ /* 0x000e640000002000 */
[C---:B-1----:R-:W-:Y:S02]  /*0190*/  FSETP.GT.AND P1, PT, R12.reuse, 8.50705917302346158658e+37, PT ;  /* 0x7e8000000c00780b */ /* 0x042fe40003f24000 */
[----:B------:R-:W-:-:S11]  /*01a0*/  FSETP.GEU.AND P2, PT, R12, 1.175494350822287508e-38, PT ;  /* 0x008000000c00780b */ /* 0x000fd60003f4e000 */
[----:B------:R-:W-:-:S04]  /*01b0*/  @P1 FMUL R12, R12, 0.25 ;  /* 0x3e8000000c0c1820 */ /* 0x000fc80000400000 */
[----:B------:R-:W-:-:S06]  /*01c0*/  @!P2 FMUL R12, R12, 16777216 ;  /* 0x4b8000000c0ca820 */ /* 0x000fcc0000400000 */
[----:B------:R-:W1:Y:S01]  /*01d0*/  MUFU.RCP R12, R12 ;  /* 0x0000000c000c7308 */ /* 0x000e620000001000 */
[----:B0-----:R-:W-:Y:S02]  /*01e0*/  FSEL R7, R4, 1, P1 ;  /* 0x3f80000004077808 */ /* 0x001fe40000800000 */
[----:B------:R-:W0:Y:S01]  /*01f0*/  LDC.64 R4, c[0x0][0x240] ;  /* 0x00009000ff047b82 */ /* 0x000e220000000a00 */
[----:B----4-:R-:W-:Y:S02]  /*0200*/  FADD R13, R13, R14 ;  /* 0x0000000e0d0d7221 */ /* 0x010fe40000000000 */
[----:B------:R-:W-:Y:S02]  /*0210*/  @!P2 FMUL R7, R7, 16777216 ;  /* 0x4b8000000707a820 */ /* 0x000fe40000400000 */
[----:B-----5:R-:W-:Y:S02]  /*0220*/  FADD R6, -R6, R13 ;  /* 0x0000000d06067221 */ /* 0x020fe40000000100 */
[----:B-1----:R-:W-:-:S04]  /*0230*/  FMUL R7, R12, R7 ;  /* 0x000000070c077220 */ /* 0x002fc80000400000 */
[----:B------:R-:W-:-:S04]  /*0240*/  FMUL R6, R6, R7 ;  /* 0x0000000706067220 */ /* 0x000fc80000400000 */
[----:B--2---:R-:W-:-:S05]  /*0250*/  FFMA R6, R8, R6, R11 ;  /* 0x0000000608067223 */ /* 0x004fca000000000b */
[----:B------:R-:W-:Y:S01]  /*0260*/  FSETP.GEU.AND P1, PT, R6, RZ, PT ;  /* 0x000000ff0600720b */ /* 0x000fe20003f2e000 */
[----:B0-----:R-:W-:-:S03]  /*0270*/  IMAD.WIDE R4, R0, 0x4, R4 ;  /* 0x0000000400047825 */ /* 0x001fc600078e0204 */
[----:B------:R-:W-:Y:S02]  /*0280*/  FSEL R9, R6, RZ, P1 ;  /* 0x000000ff06097208 */ /* 0x000fe40000800000 */
[----:B------:R-:W-:Y:S01]  /*0290*/  IADD3 R6, P1, R0, UR6, RZ ;  /* 0x0000000600067c10 */ /* 0x000fe2000ff3e0ff */
[----:B------:R0:W-:Y:S01]  /*02a0*/  @!P0 STG.E desc[UR4][R2.64], R13 ;  /* 0x0000000d02008986 */ /* 0x0001e2000c101904 */
[----:B------:R-:W-:Y:S02]  /*02b0*/  FSETP.GTU.AND P2, PT, R9, RZ, PT ;  /* 0x000000ff0900720b */ /* 0x000fe40003f4c000 */
[----:B------:R-:W-:Y:S01]  /*02c0*/  LEA.HI.X.SX32 R7, R0, UR7, 0x1, P1 ;  /* 0x0000000700077c11 */ /* 0x000fe200088f0eff */
[----:B------:R0:W-:Y:S01]  /*02d0*/  @!P0 STG.E desc[UR4][R4.64], R9 ;  /* 0x0000000904008986 */ /* 0x0001e2000c101904 */
[----:B------:R-:W-:Y:S01]  /*02e0*/  SEL R11, RZ, 0x1, P2 ;  /* 0x00000001ff0b7807 */ /* 0x000fe20001000000 */
[----:B0-----:R-:W-:Y:S08]  /*02f0*/  @P0 EXIT ;  /* 0x000000000000094d */ /* 0x001ff00003800000 */
[----:B------:R-:W-:Y:S01]  /*0300*/  STG.E.U8 desc[UR4][R6.64], R11 ;  /* 0x0000000b06007986 */ /* 0x000fe2000c101104 */
[----:B------:R-:W-:Y:S05]  /*0310*/  EXIT ;  /* 0x000000000000794d */ /* 0x000fea0003800000 */
.L_x_0:
[----:B------:R-:W-:-:S00]  /*0320*/  BRA `(.L_x_0) ;  /* 0xfffffffc00fc7947 */ /* 0x000fc0000383ffff */
[----:B------:R-:W-:-:S00]  /*0330*/  NOP ;  /* 0x0000000000007918 */ /* 0x000fc00000000000 */
        /* <DEDUP_REMOVED lines=12> */
.L_x_1:


//--------------------- .nv.global.init           --------------------------
	.section	.nv.global.init,"aw",@progbits
.nv.global.init:
	.type		_$_str,@object
	.size		_$_str,(_$_str_$_2 - _$_str)
_$_str:
        /*0000*/ 	.byte	0x5f, 0x5f, 0x43, 0x55, 0x44, 0x41, 0x5f, 0x46, 0x54, 0x5a, 0x00
	.type		_$_str_$_2,@object
	.size		_$_str_$_2,(.L_1 - _$_str_$_2)
_$_str_$_2:
        /*000b*/ 	.byte	0x5f, 0x5f, 0x43, 0x55, 0x44, 0x41, 0x5f, 0x50, 0x52, 0x45, 0x43, 0x5f, 0x53, 0x51, 0x52, 0x54
        /*001b*/ 	.byte	0x00
.L_1:


//--------------------- .nv.constant0.triton_poi_fused__native_batch_norm_legit_no_training_convolution_relu_threshold_backward_6 --------------------------
	.section	.nv.constant0.triton_poi_fused__native_batch_norm_legit_no_training_convolution_relu_threshold_backward_6,"a",@progbits
	.sectionflags	@""
	.align	4
.nv.constant0.triton_poi_fused__native_batch_norm_legit_no_training_convolution_relu_threshold_backward_6:
	.zero		596
